//
// Generated by NVIDIA NVVM Compiler
//
// Compiler Build ID: CL-36424714
// Cuda compilation tools, release 13.0, V13.0.88
// Based on NVVM 20.0.0
//

.version 9.0
.target sm_100
.address_size 64

	// .globl	_Z26matrixVectorMultiplicationPiS_S_iii

.visible .entry _Z26matrixVectorMultiplicationPiS_S_iii(
	.param .u64 .ptr .align 1 _Z26matrixVectorMultiplicationPiS_S_iii_param_0,
	.param .u64 .ptr .align 1 _Z26matrixVectorMultiplicationPiS_S_iii_param_1,
	.param .u64 .ptr .align 1 _Z26matrixVectorMultiplicationPiS_S_iii_param_2,
	.param .u32 _Z26matrixVectorMultiplicationPiS_S_iii_param_3,
	.param .u32 _Z26matrixVectorMultiplicationPiS_S_iii_param_4,
	.param .u32 _Z26matrixVectorMultiplicationPiS_S_iii_param_5
)
{
	.reg .pred 	%p<13>;
	.reg .b32 	%r<107>;
	.reg .b64 	%rd<53>;

	ld.param.u64 	%rd7, [_Z26matrixVectorMultiplicationPiS_S_iii_param_0];
	ld.param.u64 	%rd8, [_Z26matrixVectorMultiplicationPiS_S_iii_param_1];
	ld.param.u64 	%rd6, [_Z26matrixVectorMultiplicationPiS_S_iii_param_2];
	ld.param.u32 	%r32, [_Z26matrixVectorMultiplicationPiS_S_iii_param_3];
	ld.param.u32 	%r30, [_Z26matrixVectorMultiplicationPiS_S_iii_param_4];
	ld.param.u32 	%r31, [_Z26matrixVectorMultiplicationPiS_S_iii_param_5];
	cvta.to.global.u64 	%rd1, %rd8;
	cvta.to.global.u64 	%rd2, %rd7;
	mov.u32 	%r33, %ctaid.y;
	mov.u32 	%r34, %ntid.y;
	mov.u32 	%r35, %tid.y;
	mad.lo.s32 	%r1, %r33, %r34, %r35;
	mov.u32 	%r36, %ctaid.x;
	mov.u32 	%r37, %ntid.x;
	mov.u32 	%r38, %tid.x;
	mad.lo.s32 	%r2, %r36, %r37, %r38;
	setp.ge.s32 	%p1, %r1, %r32;
	setp.ge.s32 	%p2, %r2, %r31;
	or.pred  	%p3, %p1, %p2;
	@%p3 bra 	$L__BB0_14;
	setp.lt.s32 	%p4, %r30, 1;
	mov.b32 	%r106, 0;
	@%p4 bra 	$L__BB0_13;
	mul.lo.s32 	%r3, %r30, %r1;
	and.b32  	%r4, %r30, 7;
	setp.lt.u32 	%p5, %r30, 8;
	mov.b32 	%r101, 0;
	mov.u32 	%r106, %r101;
	@%p5 bra 	$L__BB0_5;
	and.b32  	%r101, %r30, 2147483640;
	neg.s32 	%r95, %r101;
	shl.b32 	%r7, %r31, 3;
	mul.wide.u32 	%rd9, %r3, 4;
	add.s64 	%rd10, %rd9, %rd2;
	add.s64 	%rd52, %rd10, 16;
	mov.b32 	%r106, 0;
	mul.wide.s32 	%rd13, %r31, 4;
	mov.u32 	%r94, %r2;
$L__BB0_4:
	.pragma "nounroll";
	ld.global.u32 	%r43, [%rd52+-16];
	mul.wide.s32 	%rd11, %r94, 4;
	add.s64 	%rd12, %rd1, %rd11;
	ld.global.u32 	%r44, [%rd12];
	mad.lo.s32 	%r45, %r44, %r43, %r106;
	ld.global.u32 	%r46, [%rd52+-12];
	add.s64 	%rd14, %rd12, %rd13;
	ld.global.u32 	%r47, [%rd14];
	mad.lo.s32 	%r48, %r47, %r46, %r45;
	ld.global.u32 	%r49, [%rd52+-8];
	add.s64 	%rd15, %rd14, %rd13;
	ld.global.u32 	%r50, [%rd15];
	mad.lo.s32 	%r51, %r50, %r49, %r48;
	ld.global.u32 	%r52, [%rd52+-4];
	add.s64 	%rd16, %rd15, %rd13;
	ld.global.u32 	%r53, [%rd16];
	mad.lo.s32 	%r54, %r53, %r52, %r51;
	ld.global.u32 	%r55, [%rd52];
	add.s64 	%rd17, %rd16, %rd13;
	ld.global.u32 	%r56, [%rd17];
	mad.lo.s32 	%r57, %r56, %r55, %r54;
	ld.global.u32 	%r58, [%rd52+4];
	add.s64 	%rd18, %rd17, %rd13;
	ld.global.u32 	%r59, [%rd18];
	mad.lo.s32 	%r60, %r59, %r58, %r57;
	ld.global.u32 	%r61, [%rd52+8];
	add.s64 	%rd19, %rd18, %rd13;
	ld.global.u32 	%r62, [%rd19];
	mad.lo.s32 	%r63, %r62, %r61, %r60;
	ld.global.u32 	%r64, [%rd52+12];
	add.s64 	%rd20, %rd19, %rd13;
	ld.global.u32 	%r65, [%rd20];
	mad.lo.s32 	%r106, %r65, %r64, %r63;
	add.s32 	%r95, %r95, 8;
	add.s32 	%r94, %r94, %r7;
	add.s64 	%rd52, %rd52, 32;
	setp.ne.s32 	%p6, %r95, 0;
	@%p6 bra 	$L__BB0_4;
$L__BB0_5:
	setp.eq.s32 	%p7, %r4, 0;
	@%p7 bra 	$L__BB0_13;
	and.b32  	%r17, %r30, 3;
	setp.lt.u32 	%p8, %r4, 4;
	@%p8 bra 	$L__BB0_8;
	add.s32 	%r67, %r101, %r3;
	mul.wide.u32 	%rd21, %r67, 4;
	add.s64 	%rd22, %rd2, %rd21;
	ld.global.u32 	%r68, [%rd22];
	mad.lo.s32 	%r69, %r101, %r31, %r2;
	mul.wide.s32 	%rd23, %r69, 4;
	add.s64 	%rd24, %rd1, %rd23;
	ld.global.u32 	%r70, [%rd24];
	mad.lo.s32 	%r71, %r70, %r68, %r106;
	cvt.u64.u32 	%rd25, %r3;
	cvt.u64.u32 	%rd26, %r101;
	add.s64 	%rd27, %rd26, %rd25;
	shl.b64 	%rd28, %rd27, 2;
	add.s64 	%rd29, %rd2, %rd28;
	ld.global.u32 	%r72, [%rd29+4];
	mul.wide.s32 	%rd30, %r31, 4;
	add.s64 	%rd31, %rd24, %rd30;
	ld.global.u32 	%r73, [%rd31];
	mad.lo.s32 	%r74, %r73, %r72, %r71;
	ld.global.u32 	%r75, [%rd29+8];
	add.s64 	%rd32, %rd31, %rd30;
	ld.global.u32 	%r76, [%rd32];
	mad.lo.s32 	%r77, %r76, %r75, %r74;
	ld.global.u32 	%r78, [%rd29+12];
	add.s64 	%rd33, %rd32, %rd30;
	ld.global.u32 	%r79, [%rd33];
	mad.lo.s32 	%r106, %r79, %r78, %r77;
	add.s32 	%r101, %r101, 4;
$L__BB0_8:
	setp.eq.s32 	%p9, %r17, 0;
	@%p9 bra 	$L__BB0_13;
	setp.eq.s32 	%p10, %r17, 1;
	@%p10 bra 	$L__BB0_11;
	add.s32 	%r81, %r101, %r3;
	mul.wide.u32 	%rd34, %r81, 4;
	add.s64 	%rd35, %rd2, %rd34;
	ld.global.u32 	%r82, [%rd35];
	mad.lo.s32 	%r83, %r101, %r31, %r2;
	mul.wide.s32 	%rd36, %r83, 4;
	add.s64 	%rd37, %rd1, %rd36;
	ld.global.u32 	%r84, [%rd37];
	mad.lo.s32 	%r85, %r84, %r82, %r106;
	cvt.u64.u32 	%rd38, %r3;
	cvt.u64.u32 	%rd39, %r101;
	add.s64 	%rd40, %rd39, %rd38;
	shl.b64 	%rd41, %rd40, 2;
	add.s64 	%rd42, %rd2, %rd41;
	ld.global.u32 	%r86, [%rd42+4];
	mul.wide.s32 	%rd43, %r31, 4;
	add.s64 	%rd44, %rd37, %rd43;
	ld.global.u32 	%r87, [%rd44];
	mad.lo.s32 	%r106, %r87, %r86, %r85;
	add.s32 	%r101, %r101, 2;
$L__BB0_11:
	and.b32  	%r88, %r30, 1;
	setp.eq.b32 	%p11, %r88, 1;
	not.pred 	%p12, %p11;
	@%p12 bra 	$L__BB0_13;
	add.s32 	%r89, %r101, %r3;
	mul.wide.u32 	%rd45, %r89, 4;
	add.s64 	%rd46, %rd2, %rd45;
	ld.global.u32 	%r90, [%rd46];
	mad.lo.s32 	%r91, %r101, %r31, %r2;
	mul.wide.s32 	%rd47, %r91, 4;
	add.s64 	%rd48, %rd1, %rd47;
	ld.global.u32 	%r92, [%rd48];
	mad.lo.s32 	%r106, %r92, %r90, %r106;
$L__BB0_13:
	mad.lo.s32 	%r93, %r31, %r1, %r2;
	cvta.to.global.u64 	%rd49, %rd6;
	mul.wide.s32 	%rd50, %r93, 4;
	add.s64 	%rd51, %rd49, %rd50;
	st.global.u32 	[%rd51], %r106;
$L__BB0_14:
	ret;

}


// ===== COMPILED SASS (sm_100) =====

	.target	sm_100

	.elftype	@"ET_EXEC"


//--------------------- .note.nv.tkinfo           --------------------------
	.section	.note.nv.tkinfo,"",@"SHT_NOTE"
	.sectionflags	@"SHF_NOTE_NV_TKINFO"
	.tkinfo
        /*0018*/ 	.word	0x00000002
        /*0030*/ 	.string	""
        /*0030*/ 	.string	"ptxas"
        /*0030*/ 	.string	"Cuda compilation tools, release 13.0, V13.0.88"
        /*0030*/ 	.string	"Build cuda_13.0.r13.0/compiler.36424714_0"
        /*0030*/ 	.string	"-arch sm_100 -m 64 "



//--------------------- .note.nv.cuinfo           --------------------------
	.section	.note.nv.cuinfo,"",@"SHT_NOTE"
	.sectionflags	@"SHF_NOTE_NV_CUINFO"
        /*0018*/ 	.short	0x0002
        /*001a*/ 	.short	0x0064
        /*001c*/ 	.short	0x0082
	.zero		2


//--------------------- .nv.info                  --------------------------
	.section	.nv.info,"",@"SHT_CUDA_INFO"
	.align	4


	//----- nvinfo : EIATTR_REGCOUNT
	.align		4
        /*0000*/ 	.byte	0x04, 0x2f
        /*0002*/ 	.short	(.L_1 - .L_0)
	.align		4
.L_0:
        /*0004*/ 	.word	index@(_Z26matrixVectorMultiplicationPiS_S_iii)
        /*0008*/ 	.word	0x00000020


	//----- nvinfo : EIATTR_FRAME_SIZE
	.align		4
.L_1:
        /*000c*/ 	.byte	0x04, 0x11
        /*000e*/ 	.short	(.L_3 - .L_2)
	.align		4
.L_2:
        /*0010*/ 	.word	index@(_Z26matrixVectorMultiplicationPiS_S_iii)
        /*0014*/ 	.word	0x00000000


	//----- nvinfo : EIATTR_MIN_STACK_SIZE
	.align		4
.L_3:
        /*0018*/ 	.byte	0x04, 0x12
        /*001a*/ 	.short	(.L_5 - .L_4)
	.align		4
.L_4:
        /*001c*/ 	.word	index@(_Z26matrixVectorMultiplicationPiS_S_iii)
        /*0020*/ 	.word	0x00000000
.L_5:


//--------------------- .nv.compat                --------------------------
	.section	.nv.compat,"",@"SHT_CUDA_COMPAT_INFO"
	.align	4
        /*0000*/ 	.byte	0x02, 0x09, 0x00, 0x00, 0x02, 0x02, 0x01, 0x00, 0x02, 0x05, 0x05, 0x00, 0x03, 0x07, 0x01, 0x01
        /*0010*/ 	.byte	0x02, 0x03, 0x00, 0x00, 0x02, 0x06, 0x01, 0x00, 0x04, 0x0b, 0x08, 0x00, 0x09, 0x00, 0x00, 0x00
        /*0020*/ 	.byte	0x00, 0x00, 0x00, 0x00


//--------------------- .nv.info._Z26matrixVectorMultiplicationPiS_S_iii --------------------------
	.section	.nv.info._Z26matrixVectorMultiplicationPiS_S_iii,"",@"SHT_CUDA_INFO"
	.sectionflags	@""
	.align	4


	//----- nvinfo : EIATTR_CUDA_API_VERSION
	.align		4
        /*0000*/ 	.byte	0x04, 0x37
        /*0002*/ 	.short	(.L_7 - .L_6)
.L_6:
        /*0004*/ 	.word	0x00000082


	//----- nvinfo : EIATTR_KPARAM_INFO
	.align		4
.L_7:
        /*0008*/ 	.byte	0x04, 0x17
        /*000a*/ 	.short	(.L_9 - .L_8)
.L_8:
        /*000c*/ 	.word	0x00000000
        /*0010*/ 	.short	0x0005
        /*0012*/ 	.short	0x0020
        /*0014*/ 	.byte	0x00, 0xf0, 0x11, 0x00


	//----- nvinfo : EIATTR_KPARAM_INFO
	.align		4
.L_9:
        /*0018*/ 	.byte	0x04, 0x17
        /*001a*/ 	.short	(.L_11 - .L_10)
.L_10:
        /*001c*/ 	.word	0x00000000
        /*0020*/ 	.short	0x0004
        /*0022*/ 	.short	0x001c
        /*0024*/ 	.byte	0x00, 0xf0, 0x11, 0x00


	//----- nvinfo : EIATTR_KPARAM_INFO
	.align		4
.L_11:
        /*0028*/ 	.byte	0x04, 0x17
        /*002a*/ 	.short	(.L_13 - .L_12)
.L_12:
        /*002c*/ 	.word	0x00000000
        /*0030*/ 	.short	0x0003
        /*0032*/ 	.short	0x0018
        /*0034*/ 	.byte	0x00, 0xf0, 0x11, 0x00


	//----- nvinfo : EIATTR_KPARAM_INFO
	.align		4
.L_13:
        /*0038*/ 	.byte	0x04, 0x17
        /*003a*/ 	.short	(.L_15 - .L_14)
.L_14:
        /*003c*/ 	.word	0x00000000
        /*0040*/ 	.short	0x0002
        /*0042*/ 	.short	0x0010
        /*0044*/ 	.byte	0x00, 0xf5, 0x21, 0x00


	//----- nvinfo : EIATTR_KPARAM_INFO
	.align		4
.L_15:
        /*0048*/ 	.byte	0x04, 0x17
        /*004a*/ 	.short	(.L_17 - .L_16)
.L_16:
        /*004c*/ 	.word	0x00000000
        /*0050*/ 	.short	0x0001
        /*0052*/ 	.short	0x0008
        /*0054*/ 	.byte	0x00, 0xf5, 0x21, 0x00


	//----- nvinfo : EIATTR_KPARAM_INFO
	.align		4
.L_17:
        /*0058*/ 	.byte	0x04, 0x17
        /*005a*/ 	.short	(.L_19 - .L_18)
.L_18:
        /*005c*/ 	.word	0x00000000
        /*0060*/ 	.short	0x0000
        /*0062*/ 	.short	0x0000
        /*0064*/ 	.byte	0x00, 0xf5, 0x21, 0x00


	//----- nvinfo : EIATTR_SPARSE_MMA_MASK
	.align		4
.L_19:
        /*0068*/ 	.byte	0x03, 0x50
        /*006a*/ 	.short	0x0000


	//----- nvinfo : EIATTR_MAXREG_COUNT
	.align		4
        /*006c*/ 	.byte	0x03, 0x1b
        /*006e*/ 	.short	0x00ff


	//----- nvinfo : EIATTR_MERCURY_ISA_VERSION
	.align		4
        /*0070*/ 	.byte	0x03, 0x5f
        /*0072*/ 	.short	0x0101


	//----- nvinfo : EIATTR_VRC_CTA_INIT_COUNT
	.align		4
        /*0074*/ 	.byte	0x02, 0x4a
	.zero		1
	.zero		1


	//----- nvinfo : EIATTR_EXIT_INSTR_OFFSETS
	.align		4
        /*0078*/ 	.byte	0x04, 0x1c
        /*007a*/ 	.short	(.L_21 - .L_20)


	//   ....[0]....
.L_20:
        /*007c*/ 	.word	0x000000d0


	//   ....[1]....
        /*0080*/ 	.word	0x000008e0


	//----- nvinfo : EIATTR_CBANK_PARAM_SIZE
	.align		4
.L_21:
        /*0084*/ 	.byte	0x03, 0x19
        /*0086*/ 	.short	0x0024


	//----- nvinfo : EIATTR_PARAM_CBANK
	.align		4
        /*0088*/ 	.byte	0x04, 0x0a
        /*008a*/ 	.short	(.L_23 - .L_22)
	.align		4
.L_22:
        /*008c*/ 	.word	index@(.nv.constant0._Z26matrixVectorMultiplicationPiS_S_iii)
        /*0090*/ 	.short	0x0380
        /*0092*/ 	.short	0x0024


	//----- nvinfo : EIATTR_SW_WAR
	.align		4
.L_23:
        /*0094*/ 	.byte	0x04, 0x36
        /*0096*/ 	.short	(.L_25 - .L_24)
.L_24:
        /*0098*/ 	.word	0x00000008
.L_25:


//--------------------- .nv.callgraph             --------------------------
	.section	.nv.callgraph,"",@"SHT_CUDA_CALLGRAPH"
	.align	4
	.sectionentsize	8
	.align		4
        /*0000*/ 	.word	0x00000000
	.align		4
        /*0004*/ 	.word	0xffffffff
	.align		4
        /*0008*/ 	.word	0x00000000
	.align		4
        /*000c*/ 	.word	0xfffffffe
	.align		4
        /*0010*/ 	.word	0x00000000
	.align		4
        /*0014*/ 	.word	0xfffffffd
	.align		4
        /*0018*/ 	.word	0x00000000
	.align		4
        /*001c*/ 	.word	0xfffffffc


//--------------------- .text._Z26matrixVectorMultiplicationPiS_S_iii --------------------------
	.section	.text._Z26matrixVectorMultiplicationPiS_S_iii,"ax",@progbits
	.align	128
        .global         _Z26matrixVectorMultiplicationPiS_S_iii
        .type           _Z26matrixVectorMultiplicationPiS_S_iii,@function
        .size           _Z26matrixVectorMultiplicationPiS_S_iii,(.L_x_5 - _Z26matrixVectorMultiplicationPiS_S_iii)
        .other          _Z26matrixVectorMultiplicationPiS_S_iii,@"STO_CUDA_ENTRY STV_DEFAULT"
_Z26matrixVectorMultiplicationPiS_S_iii:
.text._Z26matrixVectorMultiplicationPiS_S_iii:
[----:B------:R-:W-:Y:S01]  /*0000*/  LDC R1, c[0x0][0x37c] ;  /* 0x0000df00ff017b82 */ /* 0x000fe20000000800 */
[----:B------:R-:W0:Y:S07]  /*0010*/  S2R R5, SR_TID.X ;  /* 0x0000000000057919 */ /* 0x000e2e0000002100 */
[----:B------:R-:W1:Y:S01]  /*0020*/  LDC R16, c[0x0][0x364] ;  /* 0x0000d900ff107b82 */ /* 0x000e620000000800 */
[----:B------:R-:W2:Y:S01]  /*0030*/  LDCU UR6, c[0x0][0x398] ;  /* 0x00007300ff0677ac */ /* 0x000ea20008000800 */
[----:B------:R-:W1:Y:S06]  /*0040*/  S2R R3, SR_TID.Y ;  /* 0x0000000000037919 */ /* 0x000e6c0000002200 */
[----:B------:R-:W0:Y:S08]  /*0050*/  S2UR UR5, SR_CTAID.X ;  /* 0x00000000000579c3 */ /* 0x000e300000002500 */
[----:B------:R-:W0:Y:S08]  /*0060*/  LDC R0, c[0x0][0x360] ;  /* 0x0000d800ff007b82 */ /* 0x000e300000000800 */
[----:B------:R-:W1:Y:S08]  /*0070*/  S2UR UR4, SR_CTAID.Y ;  /* 0x00000000000479c3 */ /* 0x000e700000002600 */
[----:B------:R-:W3:Y:S01]  /*0080*/  LDC R17, c[0x0][0x3a0] ;  /* 0x0000e800ff117b82 */ /* 0x000ee20000000800 */
[----:B0-----:R-:W-:-:S02]  /*0090*/  IMAD R0, R0, UR5, R5 ;  /* 0x0000000500007c24 */ /* 0x001fc4000f8e0205 */
[----:B-1----:R-:W-:-:S03]  /*00a0*/  IMAD R16, R16, UR4, R3 ;  /* 0x0000000410107c24 */ /* 0x002fc6000f8e0203 */
[----:B---3--:R-:W-:-:S04]  /*00b0*/  ISETP.GE.AND P0, PT, R0, R17, PT ;  /* 0x000000110000720c */ /* 0x008fc80003f06270 */
[----:B--2---:R-:W-:-:S13]  /*00c0*/  ISETP.GE.OR P0, PT, R16, UR6, P0 ;  /* 0x0000000610007c0c */ /* 0x004fda0008706670 */
[----:B------:R-:W-:Y:S05]  /*00d0*/  @P0 EXIT ;  /* 0x000000000000094d */ /* 0x000fea0003800000 */
[----:B------:R-:W0:Y:S01]  /*00e0*/  LDC R19, c[0x0][0x39c] ;  /* 0x0000e700ff137b82 */ /* 0x000e220000000800 */
[----:B------:R-:W1:Y:S01]  /*00f0*/  LDCU.64 UR4, c[0x0][0x358] ;  /* 0x00006b00ff0477ac */ /* 0x000e620008000a00 */
[----:B------:R-:W-:Y:S01]  /*0100*/  HFMA2 R24, -RZ, RZ, 0, 0 ;  /* 0x00000000ff187431 */ /* 0x000fe200000001ff */
[----:B0-----:R-:W-:-:S13]  /*0110*/  ISETP.GE.AND P0, PT, R19, 0x1, PT ;  /* 0x000000011300780c */ /* 0x001fda0003f06270 */
[----:B-1----:R-:W-:Y:S05]  /*0120*/  @!P0 BRA `(.L_x_0) ;  /* 0x0000000400dc8947 */ /* 0x002fea0003800000 */
[C---:B------:R-:W-:Y:S01]  /*0130*/  ISETP.GE.U32.AND P1, PT, R19.reuse, 0x8, PT ;  /* 0x000000081300780c */ /* 0x040fe20003f26070 */
[----:B------:R-:W-:Y:S01]  /*0140*/  IMAD R20, R16, R19, RZ ;  /* 0x0000001310147224 */ /* 0x000fe200078e02ff */
[----:B------:R-:W-:Y:S02]  /*0150*/  LOP3.LUT R27, R19, 0x7, RZ, 0xc0, !PT ;  /* 0x00000007131b7812 */ /* 0x000fe400078ec0ff */
[----:B------:R-:W-:Y:S02]  /*0160*/  MOV R21, RZ ;  /* 0x000000ff00157202 */ /* 0x000fe40000000f00 */
[----:B------:R-:W-:Y:S02]  /*0170*/  ISETP.NE.AND P0, PT, R27, RZ, PT ;  /* 0x000000ff1b00720c */ /* 0x000fe40003f05270 */
[----:B------:R-:W-:-:S05]  /*0180*/  MOV R24, RZ ;  /* 0x000000ff00187202 */ /* 0x000fca0000000f00 */
[----:B------:R-:W-:Y:S06]  /*0190*/  @!P1 BRA `(.L_x_1) ;  /* 0x0000000000c09947 */ /* 0x000fec0003800000 */
[----:B------:R-:W0:Y:S01]  /*01a0*/  LDC.64 R2, c[0x0][0x380] ;  /* 0x0000e000ff027b82 */ /* 0x000e220000000a00 */
[----:B------:R-:W-:Y:S02]  /*01b0*/  LOP3.LUT R21, R19, 0x7ffffff8, RZ, 0xc0, !PT ;  /* 0x7ffffff813157812 */ /* 0x000fe400078ec0ff */
[----:B------:R-:W-:Y:S02]  /*01c0*/  MOV R24, RZ ;  /* 0x000000ff00187202 */ /* 0x000fe40000000f00 */
[----:B------:R-:W-:Y:S02]  /*01d0*/  MOV R18, R0 ;  /* 0x0000000000127202 */ /* 0x000fe40000000f00 */
[----:B------:R-:W-:Y:S01]  /*01e0*/  IADD3 R22, PT, PT, -R21, RZ, RZ ;  /* 0x000000ff15167210 */ /* 0x000fe20007ffe1ff */
[----:B0-----:R-:W-:-:S03]  /*01f0*/  IMAD.WIDE.U32 R2, R20, 0x4, R2 ;  /* 0x0000000414027825 */ /* 0x001fc600078e0002 */
[----:B------:R-:W-:-:S04]  /*0200*/  IADD3 R4, P1, PT, R2, 0x10, RZ ;  /* 0x0000001002047810 */ /* 0x000fc80007f3e0ff */
[----:B------:R-:W-:-:S09]  /*0210*/  IADD3.X R3, PT, PT, RZ, R3, RZ, P1, !PT ;  /* 0x00000003ff037210 */ /* 0x000fd20000ffe4ff */
.L_x_2:
[----:B------:R-:W0:Y:S01]  /*0220*/  LDC.64 R14, c[0x0][0x388] ;  /* 0x0000e200ff0e7b82 */ /* 0x000e220000000a00 */
[----:B------:R-:W-:-:S05]  /*0230*/  MOV R2, R4 ;  /* 0x0000000400027202 */ /* 0x000fca0000000f00 */
[----:B------:R-:W2:Y:S04]  /*0240*/  LDG.E R25, desc[UR4][R2.64+-0x10] ;  /* 0xfffff00402197981 */ /* 0x000ea8000c1e1900 */
[----:B------:R-:W3:Y:S04]  /*0250*/  LDG.E R23, desc[UR4][R2.64+-0xc] ;  /* 0xfffff40402177981 */ /* 0x000ee8000c1e1900 */
[----:B------:R-:W4:Y:S04]  /*0260*/  LDG.E R29, desc[UR4][R2.64+-0x8] ;  /* 0xfffff804021d7981 */ /* 0x000f28000c1e1900 */
[----:B------:R-:W5:Y:S01]  /*0270*/  LDG.E R28, desc[UR4][R2.64+-0x4] ;  /* 0xfffffc04021c7981 */ /* 0x000f62000c1e1900 */
[----:B0-----:R-:W-:-:S05]  /*0280*/  IMAD.WIDE R14, R18, 0x4, R14 ;  /* 0x00000004120e7825 */ /* 0x001fca00078e020e */
[----:B------:R0:W2:Y:S01]  /*0290*/  LDG.E R26, desc[UR4][R14.64] ;  /* 0x000000040e1a7981 */ /* 0x0000a2000c1e1900 */
[----:B------:R-:W-:-:S04]  /*02a0*/  IMAD.WIDE R12, R17, 0x4, R14 ;  /* 0x00000004110c7825 */ /* 0x000fc800078e020e */
[C---:B------:R-:W-:Y:S02]  /*02b0*/  IMAD.WIDE R4, R17.reuse, 0x4, R12 ;  /* 0x0000000411047825 */ /* 0x040fe400078e020c */
[----:B------:R-:W3:Y:S02]  /*02c0*/  LDG.E R12, desc[UR4][R12.64] ;  /* 0x000000040c0c7981 */ /* 0x000ee4000c1e1900 */
[C---:B------:R-:W-:Y:S02]  /*02d0*/  IMAD.WIDE R8, R17.reuse, 0x4, R4 ;  /* 0x0000000411087825 */ /* 0x040fe400078e0204 */
[----:B------:R-:W4:Y:S02]  /*02e0*/  LDG.E R4, desc[UR4][R4.64] ;  /* 0x0000000404047981 */ /* 0x000f24000c1e1900 */
[C---:B------:R-:W-:Y:S02]  /*02f0*/  IMAD.WIDE R6, R17.reuse, 0x4, R8 ;  /* 0x0000000411067825 */ /* 0x040fe400078e0208 */
[----:B------:R-:W5:Y:S02]  /*0300*/  LDG.E R8, desc[UR4][R8.64] ;  /* 0x0000000408087981 */ /* 0x000f64000c1e1900 */
[----:B------:R-:W-:-:S02]  /*0310*/  IMAD.WIDE R10, R17, 0x4, R6 ;  /* 0x00000004110a7825 */ /* 0x000fc400078e0206 */
[----:B------:R-:W5:Y:S04]  /*0320*/  LDG.E R5, desc[UR4][R2.64] ;  /* 0x0000000402057981 */ /* 0x000f68000c1e1900 */
[----:B------:R-:W5:Y:S01]  /*0330*/  LDG.E R6, desc[UR4][R6.64] ;  /* 0x0000000406067981 */ /* 0x000f62000c1e1900 */
[----:B0-----:R-:W-:-:S03]  /*0340*/  IMAD.WIDE R14, R17, 0x4, R10 ;  /* 0x00000004110e7825 */ /* 0x001fc600078e020a */
[----:B------:R-:W5:Y:S04]  /*0350*/  LDG.E R10, desc[UR4][R10.64] ;  /* 0x000000040a0a7981 */ /* 0x000f68000c1e1900 */
[----:B------:R-:W5:Y:S04]  /*0360*/  LDG.E R13, desc[UR4][R14.64] ;  /* 0x000000040e0d7981 */ /* 0x000f68000c1e1900 */
[----:B------:R-:W5:Y:S04]  /*0370*/  LDG.E R7, desc[UR4][R2.64+0x4] ;  /* 0x0000040402077981 */ /* 0x000f68000c1e1900 */
[----:B------:R-:W5:Y:S01]  /*0380*/  LDG.E R9, desc[UR4][R2.64+0xc] ;  /* 0x00000c0402097981 */ /* 0x000f62000c1e1900 */
[----:B--2---:R-:W-:-:S02]  /*0390*/  IMAD R26, R25, R26, R24 ;  /* 0x0000001a191a7224 */ /* 0x004fc400078e0218 */
[----:B------:R-:W-:Y:S02]  /*03a0*/  IMAD.WIDE R24, R17, 0x4, R14 ;  /* 0x0000000411187825 */ /* 0x000fe400078e020e */
[----:B------:R0:W2:Y:S04]  /*03b0*/  LDG.E R14, desc[UR4][R2.64+0x8] ;  /* 0x00000804020e7981 */ /* 0x0000a8000c1e1900 */
[----:B------:R-:W2:Y:S01]  /*03c0*/  LDG.E R24, desc[UR4][R24.64] ;  /* 0x0000000418187981 */ /* 0x000ea2000c1e1900 */
[----:B---3--:R-:W-:Y:S01]  /*03d0*/  IMAD R12, R23, R12, R26 ;  /* 0x0000000c170c7224 */ /* 0x008fe200078e021a */
[----:B------:R-:W-:-:S03]  /*03e0*/  IADD3 R22, PT, PT, R22, 0x8, RZ ;  /* 0x0000000816167810 */ /* 0x000fc60007ffe0ff */
[----:B----4-:R-:W-:Y:S01]  /*03f0*/  IMAD R29, R29, R4, R12 ;  /* 0x000000041d1d7224 */ /* 0x010fe200078e020c */
[----:B------:R-:W-:-:S03]  /*0400*/  ISETP.NE.AND P1, PT, R22, RZ, PT ;  /* 0x000000ff1600720c */ /* 0x000fc60003f25270 */
[----:B-----5:R-:W-:Y:S01]  /*0410*/  IMAD R8, R28, R8, R29 ;  /* 0x000000081c087224 */ /* 0x020fe200078e021d */
[----:B------:R-:W-:-:S03]  /*0420*/  IADD3 R4, P2, PT, R2, 0x20, RZ ;  /* 0x0000002002047810 */ /* 0x000fc60007f5e0ff */
[----:B------:R-:W-:Y:S01]  /*0430*/  IMAD R5, R5, R6, R8 ;  /* 0x0000000605057224 */ /* 0x000fe200078e0208 */
[----:B0-----:R-:W-:Y:S02]  /*0440*/  IADD3.X R3, PT, PT, RZ, R3, RZ, P2, !PT ;  /* 0x00000003ff037210 */ /* 0x001fe400017fe4ff */
[----:B------:R-:W-:Y:S01]  /*0450*/  LEA R18, R17, R18, 0x3 ;  /* 0x0000001211127211 */ /* 0x000fe200078e18ff */
[----:B------:R-:W-:-:S04]  /*0460*/  IMAD R5, R7, R10, R5 ;  /* 0x0000000a07057224 */ /* 0x000fc800078e0205 */
[----:B--2---:R-:W-:-:S04]  /*0470*/  IMAD R5, R14, R13, R5 ;  /* 0x0000000d0e057224 */ /* 0x004fc800078e0205 */
[----:B------:R-:W-:Y:S01]  /*0480*/  IMAD R24, R9, R24, R5 ;  /* 0x0000001809187224 */ /* 0x000fe200078e0205 */
[----:B------:R-:W-:Y:S06]  /*0490*/  @P1 BRA `(.L_x_2) ;  /* 0xfffffffc00601947 */ /* 0x000fec000383ffff */
.L_x_1:
[----:B------:R-:W-:Y:S05]  /*04a0*/  @!P0 BRA `(.L_x_0) ;  /* 0x0000000000fc8947 */ /* 0x000fea0003800000 */
[----:B------:R-:W-:Y:S02]  /*04b0*/  ISETP.GE.U32.AND P1, PT, R27, 0x4, PT ;  /* 0x000000041b00780c */ /* 0x000fe40003f26070 */
[----:B------:R-:W-:-:S04]  /*04c0*/  LOP3.LUT R14, R19, 0x3, RZ, 0xc0, !PT ;  /* 0x00000003130e7812 */ /* 0x000fc800078ec0ff */
[----:B------:R-:W-:-:S07]  /*04d0*/  ISETP.NE.AND P0, PT, R14, RZ, PT ;  /* 0x000000ff0e00720c */ /* 0x000fce0003f05270 */
[----:B------:R-:W-:Y:S06]  /*04e0*/  @!P1 BRA `(.L_x_3) ;  /* 0x00000000006c9947 */ /* 0x000fec0003800000 */
[----:B------:R-:W0:Y:S01]  /*04f0*/  LDC.64 R4, c[0x0][0x388] ;  /* 0x0000e200ff047b82 */ /* 0x000e220000000a00 */
[----:B------:R-:W1:Y:S01]  /*0500*/  LDCU.64 UR6, c[0x0][0x380] ;  /* 0x00007000ff0677ac */ /* 0x000e620008000a00 */
[----:B------:R-:W-:Y:S01]  /*0510*/  IMAD R7, R21, R17, R0 ;  /* 0x0000001115077224 */ /* 0x000fe200078e0200 */
[CC--:B------:R-:W-:Y:S02]  /*0520*/  IADD3 R3, PT, PT, R20.reuse, R21.reuse, RZ ;  /* 0x0000001514037210 */ /* 0x0c0fe40007ffe0ff */
[----:B------:R-:W-:-:S03]  /*0530*/  IADD3 R8, P1, PT, R20, R21, RZ ;  /* 0x0000001514087210 */ /* 0x000fc60007f3e0ff */
[----:B------:R-:W2:Y:S01]  /*0540*/  LDC.64 R12, c[0x0][0x380] ;  /* 0x0000e000ff0c7b82 */ /* 0x000ea20000000a00 */
[----:B0-----:R-:W-:-:S04]  /*0550*/  IMAD.WIDE R4, R7, 0x4, R4 ;  /* 0x0000000407047825 */ /* 0x001fc800078e0204 */
[----:B------:R-:W-:Y:S02]  /*0560*/  IMAD.WIDE R6, R17, 0x4, R4 ;  /* 0x0000000411067825 */ /* 0x000fe400078e0204 */
[----:B------:R-:W3:Y:S02]  /*0570*/  LDG.E R4, desc[UR4][R4.64] ;  /* 0x0000000404047981 */ /* 0x000ee4000c1e1900 */
[----:B--2---:R-:W-:Y:S01]  /*0580*/  IMAD.WIDE.U32 R12, R3, 0x4, R12 ;  /* 0x00000004030c7825 */ /* 0x004fe200078e000c */
[----:B------:R-:W-:Y:S02]  /*0590*/  IADD3.X R3, PT, PT, RZ, RZ, RZ, P1, !PT ;  /* 0x000000ffff037210 */ /* 0x000fe40000ffe4ff */
[----:B-1----:R-:W-:-:S03]  /*05a0*/  LEA R2, P1, R8, UR6, 0x2 ;  /* 0x0000000608027c11 */ /* 0x002fc6000f8210ff */
[----:B------:R-:W3:Y:S01]  /*05b0*/  LDG.E R13, desc[UR4][R12.64] ;  /* 0x000000040c0d7981 */ /* 0x000ee2000c1e1900 */
[----:B------:R-:W-:Y:S01]  /*05c0*/  LEA.HI.X R3, R8, UR7, R3, 0x2, P1 ;  /* 0x0000000708037c11 */ /* 0x000fe200088f1403 */
[C---:B------:R-:W-:Y:S02]  /*05d0*/  IMAD.WIDE R8, R17.reuse, 0x4, R6 ;  /* 0x0000000411087825 */ /* 0x040fe400078e0206 */
[----:B------:R-:W2:Y:S04]  /*05e0*/  LDG.E R6, desc[UR4][R6.64] ;  /* 0x0000000406067981 */ /* 0x000ea8000c1e1900 */
[----:B------:R-:W2:Y:S01]  /*05f0*/  LDG.E R15, desc[UR4][R2.64+0x4] ;  /* 0x00000404020f7981 */ /* 0x000ea2000c1e1900 */
[----:B------:R-:W-:-:S03]  /*0600*/  IMAD.WIDE R10, R17, 0x4, R8 ;  /* 0x00000004110a7825 */ /* 0x000fc600078e0208 */
[----:B------:R-:W4:Y:S04]  /*0610*/  LDG.E R22, desc[UR4][R8.64] ;  /* 0x0000000408167981 */ /* 0x000f28000c1e1900 */
[----:B------:R-:W4:Y:S04]  /*0620*/  LDG.E R18, desc[UR4][R2.64+0x8] ;  /* 0x0000080402127981 */ /* 0x000f28000c1e1900 */
[----:B------:R-:W5:Y:S04]  /*0630*/  LDG.E R26, desc[UR4][R2.64+0xc] ;  /* 0x00000c04021a7981 */ /* 0x000f68000c1e1900 */
[----:B------:R-:W5:Y:S01]  /*0640*/  LDG.E R10, desc[UR4][R10.64] ;  /* 0x000000040a0a7981 */ /* 0x000f62000c1e1900 */
[----:B------:R-:W-:Y:S01]  /*0650*/  IADD3 R21, PT, PT, R21, 0x4, RZ ;  /* 0x0000000415157810 */ /* 0x000fe20007ffe0ff */
[----:B---3--:R-:W-:-:S04]  /*0660*/  IMAD R24, R13, R4, R24 ;  /* 0x000000040d187224 */ /* 0x008fc800078e0218 */
[----:B--2---:R-:W-:-:S04]  /*0670*/  IMAD R15, R15, R6, R24 ;  /* 0x000000060f0f7224 */ /* 0x004fc800078e0218 */
[----:B----4-:R-:W-:-:S04]  /*0680*/  IMAD R15, R18, R22, R15 ;  /* 0x00000016120f7224 */ /* 0x010fc800078e020f */
[----:B-----5:R-:W-:-:S07]  /*0690*/  IMAD R24, R26, R10, R15 ;  /* 0x0000000a1a187224 */ /* 0x020fce00078e020f */
.L_x_3:
[----:B------:R-:W-:Y:S05]  /*06a0*/  @!P0 BRA `(.L_x_0) ;  /* 0x00000000007c8947 */ /* 0x000fea0003800000 */
[----:B------:R-:W-:Y:S01]  /*06b0*/  ISETP.NE.AND P1, PT, R14, 0x1, PT ;  /* 0x000000010e00780c */ /* 0x000fe20003f25270 */
[----:B------:R-:W0:Y:S01]  /*06c0*/  LDC.64 R10, c[0x0][0x380] ;  /* 0x0000e000ff0a7b82 */ /* 0x000e220000000a00 */
[----:B------:R-:W-:-:S04]  /*06d0*/  LOP3.LUT R19, R19, 0x1, RZ, 0xc0, !PT ;  /* 0x0000000113137812 */ /* 0x000fc800078ec0ff */
[----:B------:R-:W-:-:S03]  /*06e0*/  ISETP.NE.U32.AND P0, PT, R19, 0x1, PT ;  /* 0x000000011300780c */ /* 0x000fc60003f05070 */
[----:B------:R-:W1:Y:S04]  /*06f0*/  LDC.64 R8, c[0x0][0x388] ;  /* 0x0000e200ff087b82 */ /* 0x000e680000000a00 */
[CC--:B------:R-:W-:Y:S02]  /*0700*/  @P1 IADD3 R13, PT, PT, R20.reuse, R21.reuse, RZ ;  /* 0x00000015140d1210 */ /* 0x0c0fe40007ffe0ff */
[----:B------:R-:W-:Y:S02]  /*0710*/  @P1 IADD3 R12, P2, PT, R20, R21, RZ ;  /* 0x00000015140c1210 */ /* 0x000fe40007f5e0ff */
[----:B------:R-:W2:Y:S02]  /*0720*/  @P1 LDC.64 R2, c[0x0][0x380] ;  /* 0x0000e000ff021b82 */ /* 0x000ea40000000a00 */
[----:B------:R-:W-:-:S06]  /*0730*/  @P1 IADD3.X R14, PT, PT, RZ, RZ, RZ, P2, !PT ;  /* 0x000000ffff0e1210 */ /* 0x000fcc00017fe4ff */
[----:B------:R-:W3:Y:S01]  /*0740*/  LDC.64 R4, c[0x0][0x380] ;  /* 0x0000e000ff047b82 */ /* 0x000ee20000000a00 */
[----:B0-----:R-:W-:-:S04]  /*0750*/  @P1 IMAD.WIDE.U32 R10, R13, 0x4, R10 ;  /* 0x000000040d0a1825 */ /* 0x001fc800078e000a */
[C---:B------:R-:W-:Y:S01]  /*0760*/  @P1 IMAD R13, R21.reuse, R17, R0 ;  /* 0x00000011150d1224 */ /* 0x040fe200078e0200 */
[----:B------:R-:W-:Y:S01]  /*0770*/  @P1 IADD3 R21, PT, PT, R21, 0x2, RZ ;  /* 0x0000000215151810 */ /* 0x000fe20007ffe0ff */
[----:B------:R-:W4:Y:S01]  /*0780*/  @P1 LDG.E R11, desc[UR4][R10.64] ;  /* 0x000000040a0b1981 */ /* 0x000f22000c1e1900 */
[----:B------:R-:W0:Y:S01]  /*0790*/  LDC.64 R6, c[0x0][0x388] ;  /* 0x0000e200ff067b82 */ /* 0x000e220000000a00 */
[----:B-1----:R-:W-:Y:S01]  /*07a0*/  @P1 IMAD.WIDE R8, R13, 0x4, R8 ;  /* 0x000000040d081825 */ /* 0x002fe200078e0208 */
[----:B------:R-:W-:Y:S02]  /*07b0*/  @!P0 IADD3 R15, PT, PT, R20, R21, RZ ;  /* 0x00000015140f8210 */ /* 0x000fe40007ffe0ff */
[----:B--2---:R-:W-:Y:S01]  /*07c0*/  @P1 LEA R2, P2, R12, R2, 0x2 ;  /* 0x000000020c021211 */ /* 0x004fe200078410ff */
[----:B------:R-:W-:-:S03]  /*07d0*/  @!P0 IMAD R21, R21, R17, R0 ;  /* 0x0000001115158224 */ /* 0x000fc600078e0200 */
[----:B------:R-:W-:Y:S01]  /*07e0*/  @P1 LEA.HI.X R3, R12, R3, R14, 0x2, P2 ;  /* 0x000000030c031211 */ /* 0x000fe200010f140e */
[----:B------:R-:W-:Y:S01]  /*07f0*/  @P1 IMAD.WIDE R12, R17, 0x4, R8 ;  /* 0x00000004110c1825 */ /* 0x000fe200078e0208 */
[----:B------:R-:W4:Y:S03]  /*0800*/  @P1 LDG.E R14, desc[UR4][R8.64] ;  /* 0x00000004080e1981 */ /* 0x000f26000c1e1900 */
[----:B---3--:R-:W-:Y:S01]  /*0810*/  @!P0 IMAD.WIDE.U32 R4, R15, 0x4, R4 ;  /* 0x000000040f048825 */ /* 0x008fe200078e0004 */
[----:B------:R-:W2:Y:S04]  /*0820*/  @P1 LDG.E R2, desc[UR4][R2.64+0x4] ;  /* 0x0000040402021981 */ /* 0x000ea8000c1e1900 */
[----:B------:R-:W2:Y:S01]  /*0830*/  @P1 LDG.E R12, desc[UR4][R12.64] ;  /* 0x000000040c0c1981 */ /* 0x000ea2000c1e1900 */
[----:B0-----:R-:W-:-:S03]  /*0840*/  @!P0 IMAD.WIDE R6, R21, 0x4, R6 ;  /* 0x0000000415068825 */ /* 0x001fc600078e0206 */
[----:B------:R-:W3:Y:S04]  /*0850*/  @!P0 LDG.E R5, desc[UR4][R4.64] ;  /* 0x0000000404058981 */ /* 0x000ee8000c1e1900 */
[----:B------:R-:W3:Y:S01]  /*0860*/  @!P0 LDG.E R6, desc[UR4][R6.64] ;  /* 0x0000000406068981 */ /* 0x000ee2000c1e1900 */
[----:B----4-:R-:W-:-:S04]  /*0870*/  @P1 IMAD R11, R11, R14, R24 ;  /* 0x0000000e0b0b1224 */ /* 0x010fc800078e0218 */
[----:B--2---:R-:W-:-:S04]  /*0880*/  @P1 IMAD R24, R2, R12, R11 ;  /* 0x0000000c02181224 */ /* 0x004fc800078e020b */
[----:B---3--:R-:W-:-:S07]  /*0890*/  @!P0 IMAD R24, R5, R6, R24 ;  /* 0x0000000605188224 */ /* 0x008fce00078e0218 */
.L_x_0:
[----:B------:R-:W0:Y:S01]  /*08a0*/  LDC.64 R2, c[0x0][0x390] ;  /* 0x0000e400ff027b82 */ /* 0x000e220000000a00 */
[----:B------:R-:W-:-:S04]  /*08b0*/  IMAD R17, R16, R17, R0 ;  /* 0x0000001110117224 */ /* 0x000fc800078e0200 */
[----:B0-----:R-:W-:-:S05]  /*08c0*/  IMAD.WIDE R2, R17, 0x4, R2 ;  /* 0x0000000411027825 */ /* 0x001fca00078e0202 */
[----:B------:R-:W-:Y:S01]  /*08d0*/  STG.E desc[UR4][R2.64], R24 ;  /* 0x0000001802007986 */ /* 0x000fe2000c101904 */
[----:B------:R-:W-:Y:S05]  /*08e0*/  EXIT ;  /* 0x000000000000794d */ /* 0x000fea0003800000 */
.L_x_4:
[----:B------:R-:W-:-:S00]  /*08f0*/  BRA `(.L_x_4) ;  /* 0xfffffffc00fc7947 */ /* 0x000fc0000383ffff */
[----:B------:R-:W-:-:S00]  /*0900*/  NOP ;  /* 0x0000000000007918 */ /* 0x000fc00000000000 */
[----:B------:R-:W-:-:S00]  /*0910*/  NOP ;  /* 0x0000000000007918 */ /* 0x000fc00000000000 */
[----:B------:R-:W-:-:S00]  /*0920*/  NOP ;  /* 0x0000000000007918 */ /* 0x000fc00000000000 */
[----:B------:R-:W-:-:S00]  /*0930*/  NOP ;  /* 0x0000000000007918 */ /* 0x000fc00000000000 */
[----:B------:R-:W-:-:S00]  /*0940*/  NOP ;  /* 0x0000000000007918 */ /* 0x000fc00000000000 */
[----:B------:R-:W-:-:S00]  /*0950*/  NOP ;  /* 0x0000000000007918 */ /* 0x000fc00000000000 */
[----:B------:R-:W-:-:S00]  /*0960*/  NOP ;  /* 0x0000000000007918 */ /* 0x000fc00000000000 */
[----:B------:R-:W-:-:S00]  /*0970*/  NOP ;  /* 0x0000000000007918 */ /* 0x000fc00000000000 */
.L_x_5:


//--------------------- .nv.shared.reserved.0     --------------------------
	.section	.nv.shared.reserved.0,"aw",@nobits
	.weak		__nv_reservedSMEM_offset_0_alias
	.size		__nv_reservedSMEM_offset_0_alias, 0, 64
	.other		__nv_reservedSMEM_offset_0_alias,@"STO_CUDA_RESERVED_SHARED STV_DEFAULT"
__nv_reservedSMEM_offset_0_alias:
	.zero		0
	.zero		64


//--------------------- .nv.constant0._Z26matrixVectorMultiplicationPiS_S_iii --------------------------
	.section	.nv.constant0._Z26matrixVectorMultiplicationPiS_S_iii,"a",@progbits
	.sectionflags	@""
	.align	4
.nv.constant0._Z26matrixVectorMultiplicationPiS_S_iii:
	.zero		932


//--------------------- SYMBOLS --------------------------

	.type		.nv.reservedSmem.offset0,@object
	.size		.nv.reservedSmem.offset0,0x4
